//
// Generated by NVIDIA NVVM Compiler
//
// Compiler Build ID: CL-36424714
// Cuda compilation tools, release 13.0, V13.0.88
// Based on NVVM 20.0.0
//

.version 9.0
.target sm_100
.address_size 64

	// .globl	_Z16histogram_kernelPKcPjjii
.extern .shared .align 16 .b8 shared_hist[];

.visible .entry _Z16histogram_kernelPKcPjjii(
	.param .u64 .ptr .align 1 _Z16histogram_kernelPKcPjjii_param_0,
	.param .u64 .ptr .align 1 _Z16histogram_kernelPKcPjjii_param_1,
	.param .u32 _Z16histogram_kernelPKcPjjii_param_2,
	.param .u32 _Z16histogram_kernelPKcPjjii_param_3,
	.param .u32 _Z16histogram_kernelPKcPjjii_param_4
)
{
	.reg .pred 	%p<10>;
	.reg .b16 	%rs<3>;
	.reg .b32 	%r<37>;
	.reg .b64 	%rd<9>;

	ld.param.u64 	%rd3, [_Z16histogram_kernelPKcPjjii_param_0];
	ld.param.u64 	%rd4, [_Z16histogram_kernelPKcPjjii_param_1];
	ld.param.u32 	%r14, [_Z16histogram_kernelPKcPjjii_param_2];
	ld.param.u32 	%r15, [_Z16histogram_kernelPKcPjjii_param_3];
	ld.param.u32 	%r16, [_Z16histogram_kernelPKcPjjii_param_4];
	mov.u32 	%r36, %tid.x;
	setp.ge.s32 	%p1, %r36, %r16;
	@%p1 bra 	$L__BB0_3;
	mov.u32 	%r2, %ntid.x;
	mov.u32 	%r18, shared_hist;
	mov.u32 	%r34, %r36;
$L__BB0_2:
	shl.b32 	%r17, %r34, 2;
	add.s32 	%r19, %r18, %r17;
	mov.b32 	%r20, 0;
	st.shared.u32 	[%r19], %r20;
	add.s32 	%r34, %r34, %r2;
	setp.lt.s32 	%p2, %r34, %r16;
	@%p2 bra 	$L__BB0_2;
$L__BB0_3:
	bar.sync 	0;
	mov.u32 	%r21, %ctaid.x;
	mov.u32 	%r5, %ntid.x;
	mad.lo.s32 	%r35, %r21, %r5, %r36;
	setp.ge.u32 	%p3, %r35, %r14;
	@%p3 bra 	$L__BB0_8;
	add.s32 	%r7, %r16, %r15;
	cvta.to.global.u64 	%rd1, %rd3;
	mov.u32 	%r22, %nctaid.x;
	mul.lo.s32 	%r8, %r22, %r5;
$L__BB0_5:
	cvt.u64.u32 	%rd5, %r35;
	add.s64 	%rd6, %rd1, %rd5;
	ld.global.u8 	%rs1, [%rd6];
	cvt.u32.u16 	%r23, %rs1;
	and.b32  	%r10, %r23, 255;
	setp.lt.s32 	%p4, %r10, %r15;
	setp.le.s32 	%p5, %r7, %r10;
	or.pred  	%p6, %p4, %p5;
	@%p6 bra 	$L__BB0_7;
	sub.s32 	%r24, %r10, %r15;
	shl.b32 	%r25, %r24, 2;
	mov.u32 	%r26, shared_hist;
	add.s32 	%r27, %r26, %r25;
	atom.shared.add.u32 	%r28, [%r27], 1;
$L__BB0_7:
	add.s32 	%r35, %r35, %r8;
	setp.lt.u32 	%p7, %r35, %r14;
	@%p7 bra 	$L__BB0_5;
$L__BB0_8:
	setp.ge.s32 	%p8, %r36, %r16;
	bar.sync 	0;
	@%p8 bra 	$L__BB0_11;
	cvta.to.global.u64 	%rd2, %rd4;
	mov.u32 	%r30, shared_hist;
$L__BB0_10:
	mul.wide.s32 	%rd7, %r36, 4;
	add.s64 	%rd8, %rd2, %rd7;
	shl.b32 	%r29, %r36, 2;
	add.s32 	%r31, %r30, %r29;
	ld.shared.u32 	%r32, [%r31];
	atom.global.add.u32 	%r33, [%rd8], %r32;
	add.s32 	%r36, %r36, %r5;
	setp.lt.s32 	%p9, %r36, %r16;
	@%p9 bra 	$L__BB0_10;
$L__BB0_11:
	ret;

}


// ===== COMPILED SASS (sm_100) =====

	.target	sm_100

	.elftype	@"ET_EXEC"


//--------------------- .note.nv.tkinfo           --------------------------
	.section	.note.nv.tkinfo,"",@"SHT_NOTE"
	.sectionflags	@"SHF_NOTE_NV_TKINFO"
	.tkinfo
        /*0018*/ 	.word	0x00000002
        /*0030*/ 	.string	""
        /*0030*/ 	.string	"ptxas"
        /*0030*/ 	.string	"Cuda compilation tools, release 13.0, V13.0.88"
        /*0030*/ 	.string	"Build cuda_13.0.r13.0/compiler.36424714_0"
        /*0030*/ 	.string	"-arch sm_100 -m 64 "



//--------------------- .note.nv.cuinfo           --------------------------
	.section	.note.nv.cuinfo,"",@"SHT_NOTE"
	.sectionflags	@"SHF_NOTE_NV_CUINFO"
        /*0018*/ 	.short	0x0002
        /*001a*/ 	.short	0x0064
        /*001c*/ 	.short	0x0082
	.zero		2


//--------------------- .nv.info                  --------------------------
	.section	.nv.info,"",@"SHT_CUDA_INFO"
	.align	4


	//----- nvinfo : EIATTR_REGCOUNT
	.align		4
        /*0000*/ 	.byte	0x04, 0x2f
        /*0002*/ 	.short	(.L_1 - .L_0)
	.align		4
.L_0:
        /*0004*/ 	.word	index@(_Z16histogram_kernelPKcPjjii)
        /*0008*/ 	.word	0x0000000c


	//----- nvinfo : EIATTR_FRAME_SIZE
	.align		4
.L_1:
        /*000c*/ 	.byte	0x04, 0x11
        /*000e*/ 	.short	(.L_3 - .L_2)
	.align		4
.L_2:
        /*0010*/ 	.word	index@(_Z16histogram_kernelPKcPjjii)
        /*0014*/ 	.word	0x00000000


	//----- nvinfo : EIATTR_MIN_STACK_SIZE
	.align		4
.L_3:
        /*0018*/ 	.byte	0x04, 0x12
        /*001a*/ 	.short	(.L_5 - .L_4)
	.align		4
.L_4:
        /*001c*/ 	.word	index@(_Z16histogram_kernelPKcPjjii)
        /*0020*/ 	.word	0x00000000
.L_5:


//--------------------- .nv.compat                --------------------------
	.section	.nv.compat,"",@"SHT_CUDA_COMPAT_INFO"
	.align	4
        /*0000*/ 	.byte	0x02, 0x09, 0x00, 0x00, 0x02, 0x02, 0x01, 0x00, 0x02, 0x05, 0x05, 0x00, 0x03, 0x07, 0x01, 0x01
        /*0010*/ 	.byte	0x02, 0x03, 0x00, 0x00, 0x02, 0x06, 0x01, 0x00, 0x04, 0x0b, 0x08, 0x00, 0x09, 0x00, 0x00, 0x00
        /*0020*/ 	.byte	0x00, 0x00, 0x00, 0x00


//--------------------- .nv.info._Z16histogram_kernelPKcPjjii --------------------------
	.section	.nv.info._Z16histogram_kernelPKcPjjii,"",@"SHT_CUDA_INFO"
	.sectionflags	@""
	.align	4


	//----- nvinfo : EIATTR_CUDA_API_VERSION
	.align		4
        /*0000*/ 	.byte	0x04, 0x37
        /*0002*/ 	.short	(.L_7 - .L_6)
.L_6:
        /*0004*/ 	.word	0x00000082


	//----- nvinfo : EIATTR_KPARAM_INFO
	.align		4
.L_7:
        /*0008*/ 	.byte	0x04, 0x17
        /*000a*/ 	.short	(.L_9 - .L_8)
.L_8:
        /*000c*/ 	.word	0x00000000
        /*0010*/ 	.short	0x0004
        /*0012*/ 	.short	0x0018
        /*0014*/ 	.byte	0x00, 0xf0, 0x11, 0x00


	//----- nvinfo : EIATTR_KPARAM_INFO
	.align		4
.L_9:
        /*0018*/ 	.byte	0x04, 0x17
        /*001a*/ 	.short	(.L_11 - .L_10)
.L_10:
        /*001c*/ 	.word	0x00000000
        /*0020*/ 	.short	0x0003
        /*0022*/ 	.short	0x0014
        /*0024*/ 	.byte	0x00, 0xf0, 0x11, 0x00


	//----- nvinfo : EIATTR_KPARAM_INFO
	.align		4
.L_11:
        /*0028*/ 	.byte	0x04, 0x17
        /*002a*/ 	.short	(.L_13 - .L_12)
.L_12:
        /*002c*/ 	.word	0x00000000
        /*0030*/ 	.short	0x0002
        /*0032*/ 	.short	0x0010
        /*0034*/ 	.byte	0x00, 0xf0, 0x11, 0x00


	//----- nvinfo : EIATTR_KPARAM_INFO
	.align		4
.L_13:
        /*0038*/ 	.byte	0x04, 0x17
        /*003a*/ 	.short	(.L_15 - .L_14)
.L_14:
        /*003c*/ 	.word	0x00000000
        /*0040*/ 	.short	0x0001
        /*0042*/ 	.short	0x0008
        /*0044*/ 	.byte	0x00, 0xf5, 0x21, 0x00


	//----- nvinfo : EIATTR_KPARAM_INFO
	.align		4
.L_15:
        /*0048*/ 	.byte	0x04, 0x17
        /*004a*/ 	.short	(.L_17 - .L_16)
.L_16:
        /*004c*/ 	.word	0x00000000
        /*0050*/ 	.short	0x0000
        /*0052*/ 	.short	0x0000
        /*0054*/ 	.byte	0x00, 0xf5, 0x21, 0x00


	//----- nvinfo : EIATTR_SPARSE_MMA_MASK
	.align		4
.L_17:
        /*0058*/ 	.byte	0x03, 0x50
        /*005a*/ 	.short	0x0000


	//----- nvinfo : EIATTR_MAXREG_COUNT
	.align		4
        /*005c*/ 	.byte	0x03, 0x1b
        /*005e*/ 	.short	0x00ff


	//----- nvinfo : EIATTR_NUM_BARRIERS
	.align		4
        /*0060*/ 	.byte	0x02, 0x4c
        /*0062*/ 	.byte	0x01
	.zero		1


	//----- nvinfo : EIATTR_MERCURY_ISA_VERSION
	.align		4
        /*0064*/ 	.byte	0x03, 0x5f
        /*0066*/ 	.short	0x0101


	//----- nvinfo : EIATTR_VRC_CTA_INIT_COUNT
	.align		4
        /*0068*/ 	.byte	0x02, 0x4a
	.zero		1
	.zero		1


	//----- nvinfo : EIATTR_EXIT_INSTR_OFFSETS
	.align		4
        /*006c*/ 	.byte	0x04, 0x1c
        /*006e*/ 	.short	(.L_19 - .L_18)


	//   ....[0]....
.L_18:
        /*0070*/ 	.word	0x00000350


	//   ....[1]....
        /*0074*/ 	.word	0x00000410


	//----- nvinfo : EIATTR_CRS_STACK_SIZE
	.align		4
.L_19:
        /*0078*/ 	.byte	0x04, 0x1e
        /*007a*/ 	.short	(.L_21 - .L_20)
.L_20:
        /*007c*/ 	.word	0x00000000


	//----- nvinfo : EIATTR_CBANK_PARAM_SIZE
	.align		4
.L_21:
        /*0080*/ 	.byte	0x03, 0x19
        /*0082*/ 	.short	0x001c


	//----- nvinfo : EIATTR_PARAM_CBANK
	.align		4
        /*0084*/ 	.byte	0x04, 0x0a
        /*0086*/ 	.short	(.L_23 - .L_22)
	.align		4
.L_22:
        /*0088*/ 	.word	index@(.nv.constant0._Z16histogram_kernelPKcPjjii)
        /*008c*/ 	.short	0x0380
        /*008e*/ 	.short	0x001c


	//----- nvinfo : EIATTR_SW_WAR
	.align		4
.L_23:
        /*0090*/ 	.byte	0x04, 0x36
        /*0092*/ 	.short	(.L_25 - .L_24)
.L_24:
        /*0094*/ 	.word	0x00000008
.L_25:


//--------------------- .nv.callgraph             --------------------------
	.section	.nv.callgraph,"",@"SHT_CUDA_CALLGRAPH"
	.align	4
	.sectionentsize	8
	.align		4
        /*0000*/ 	.word	0x00000000
	.align		4
        /*0004*/ 	.word	0xffffffff
	.align		4
        /*0008*/ 	.word	0x00000000
	.align		4
        /*000c*/ 	.word	0xfffffffe
	.align		4
        /*0010*/ 	.word	0x00000000
	.align		4
        /*0014*/ 	.word	0xfffffffd
	.align		4
        /*0018*/ 	.word	0x00000000
	.align		4
        /*001c*/ 	.word	0xfffffffc


//--------------------- .text._Z16histogram_kernelPKcPjjii --------------------------
	.section	.text._Z16histogram_kernelPKcPjjii,"ax",@progbits
	.align	128
        .global         _Z16histogram_kernelPKcPjjii
        .type           _Z16histogram_kernelPKcPjjii,@function
        .size           _Z16histogram_kernelPKcPjjii,(.L_x_10 - _Z16histogram_kernelPKcPjjii)
        .other          _Z16histogram_kernelPKcPjjii,@"STO_CUDA_ENTRY STV_DEFAULT"
_Z16histogram_kernelPKcPjjii:
.text._Z16histogram_kernelPKcPjjii:
[----:B------:R-:W-:Y:S01]  /*0000*/  LDC R1, c[0x0][0x37c] ;  /* 0x0000df00ff017b82 */ /* 0x000fe20000000800 */
[----:B------:R-:W0:Y:S01]  /*0010*/  S2R R7, SR_TID.X ;  /* 0x0000000000077919 */ /* 0x000e220000002100 */
[----:B------:R-:W0:Y:S01]  /*0020*/  LDCU UR8, c[0x0][0x398] ;  /* 0x00007300ff0877ac */ /* 0x000e220008000800 */
[----:B------:R-:W-:Y:S01]  /*0030*/  BSSY.RECONVERGENT B0, `(.L_x_0) ;  /* 0x000000d000007945 */ /* 0x000fe20003800200 */
[----:B0-----:R-:W-:-:S13]  /*0040*/  ISETP.GE.AND P0, PT, R7, UR8, PT ;  /* 0x0000000807007c0c */ /* 0x001fda000bf06270 */
[----:B------:R-:W-:Y:S05]  /*0050*/  @P0 BRA `(.L_x_1) ;  /* 0x0000000000280947 */ /* 0x000fea0003800000 */
[----:B------:R-:W0:Y:S01]  /*0060*/  S2R R5, SR_CgaCtaId ;  /* 0x0000000000057919 */ /* 0x000e220000008800 */
[----:B------:R-:W1:Y:S01]  /*0070*/  LDC R4, c[0x0][0x360] ;  /* 0x0000d800ff047b82 */ /* 0x000e620000000800 */
[----:B------:R-:W-:Y:S01]  /*0080*/  MOV R0, 0x400 ;  /* 0x0000040000007802 */ /* 0x000fe20000000f00 */
[----:B------:R-:W-:-:S03]  /*0090*/  IMAD.MOV.U32 R3, RZ, RZ, R7 ;  /* 0x000000ffff037224 */ /* 0x000fc600078e0007 */
[----:B0-----:R-:W-:-:S07]  /*00a0*/  LEA R0, R5, R0, 0x18 ;  /* 0x0000000005007211 */ /* 0x001fce00078ec0ff */
.L_x_2:
[----:B------:R-:W-:Y:S02]  /*00b0*/  IMAD R2, R3, 0x4, R0 ;  /* 0x0000000403027824 */ /* 0x000fe400078e0200 */
[----:B-1----:R-:W-:-:S03]  /*00c0*/  IMAD.IADD R3, R4, 0x1, R3 ;  /* 0x0000000104037824 */ /* 0x002fc600078e0203 */
[----:B------:R0:W-:Y:S02]  /*00d0*/  STS [R2], RZ ;  /* 0x000000ff02007388 */ /* 0x0001e40000000800 */
[----:B------:R-:W-:-:S13]  /*00e0*/  ISETP.GE.AND P0, PT, R3, UR8, PT ;  /* 0x0000000803007c0c */ /* 0x000fda000bf06270 */
[----:B0-----:R-:W-:Y:S05]  /*00f0*/  @!P0 BRA `(.L_x_2) ;  /* 0xfffffffc00ec8947 */ /* 0x001fea000383ffff */
.L_x_1:
[----:B------:R-:W-:Y:S05]  /*0100*/  BSYNC.RECONVERGENT B0 ;  /* 0x0000000000007941 */ /* 0x000fea0003800200 */
.L_x_0:
[----:B------:R-:W0:Y:S01]  /*0110*/  S2UR UR4, SR_CTAID.X ;  /* 0x00000000000479c3 */ /* 0x000e220000002500 */
[----:B------:R-:W1:Y:S01]  /*0120*/  LDCU UR5, c[0x0][0x390] ;  /* 0x00007200ff0577ac */ /* 0x000e620008000800 */
[----:B------:R-:W-:Y:S01]  /*0130*/  BSSY.RECONVERGENT B0, `(.L_x_3) ;  /* 0x000001e000007945 */ /* 0x000fe20003800200 */
[----:B------:R-:W2:Y:S05]  /*0140*/  LDCU.64 UR6, c[0x0][0x358] ;  /* 0x00006b00ff0677ac */ /* 0x000eaa0008000a00 */
[----:B------:R-:W0:Y:S01]  /*0150*/  LDC R6, c[0x0][0x360] ;  /* 0x0000d800ff067b82 */ /* 0x000e220000000800 */
[----:B------:R-:W3:Y:S01]  /*0160*/  LDCU.64 UR10, c[0x0][0x380] ;  /* 0x00007000ff0a77ac */ /* 0x000ee20008000a00 */
[----:B0-----:R-:W-:-:S06]  /*0170*/  IMAD R0, R6, UR4, R7 ;  /* 0x0000000406007c24 */ /* 0x001fcc000f8e0207 */
[----:B------:R-:W-:Y:S01]  /*0180*/  BAR.SYNC.DEFER_BLOCKING 0x0 ;  /* 0x0000000000007b1d */ /* 0x000fe20000010000 */
[----:B-1----:R-:W-:-:S13]  /*0190*/  ISETP.GE.U32.AND P0, PT, R0, UR5, PT ;  /* 0x0000000500007c0c */ /* 0x002fda000bf06070 */
[----:B--23--:R-:W-:Y:S05]  /*01a0*/  @P0 BRA `(.L_x_4) ;  /* 0x0000000000580947 */ /* 0x00cfea0003800000 */
[----:B------:R-:W0:Y:S01]  /*01b0*/  LDC R4, c[0x0][0x394] ;  /* 0x0000e500ff047b82 */ /* 0x000e220000000800 */
[----:B------:R-:W1:Y:S07]  /*01c0*/  LDCU UR4, c[0x0][0x370] ;  /* 0x00006e00ff0477ac */ /* 0x000e6e0008000800 */
[----:B------:R-:W2:Y:S01]  /*01d0*/  LDC.64 R8, c[0x0][0x390] ;  /* 0x0000e400ff087b82 */ /* 0x000ea20000000a00 */
[----:B-1----:R-:W-:Y:S02]  /*01e0*/  IMAD R5, R6, UR4, RZ ;  /* 0x0000000406057c24 */ /* 0x002fe4000f8e02ff */
[----:B0-----:R-:W-:-:S07]  /*01f0*/  VIADD R4, R4, UR8 ;  /* 0x0000000804047c36 */ /* 0x001fce0008000000 */
.L_x_7:
[----:B0-----:R-:W-:-:S05]  /*0200*/  IADD3 R2, P0, PT, R0, UR10, RZ ;  /* 0x0000000a00027c10 */ /* 0x001fca000ff1e0ff */
[----:B------:R-:W-:-:S05]  /*0210*/  IMAD.X R3, RZ, RZ, UR11, P0 ;  /* 0x0000000bff037e24 */ /* 0x000fca00080e06ff */
[----:B------:R-:W3:Y:S01]  /*0220*/  LDG.E.U8 R2, desc[UR6][R2.64] ;  /* 0x0000000602027981 */ /* 0x000ee2000c1e1100 */
[----:B------:R-:W-:Y:S01]  /*0230*/  IMAD.IADD R0, R5, 0x1, R0 ;  /* 0x0000000105007824 */ /* 0x000fe200078e0200 */
[----:B------:R-:W-:Y:S04]  /*0240*/  BSSY.RECONVERGENT B1, `(.L_x_5) ;  /* 0x000000b000017945 */ /* 0x000fe80003800200 */
[----:B--2---:R-:W-:Y:S02]  /*0250*/  ISETP.GE.U32.AND P1, PT, R0, R8, PT ;  /* 0x000000080000720c */ /* 0x004fe40003f26070 */
[----:B---3--:R-:W-:-:S04]  /*0260*/  ISETP.GT.AND P0, PT, R4, R2, PT ;  /* 0x000000020400720c */ /* 0x008fc80003f04270 */
[----:B------:R-:W-:-:S13]  /*0270*/  ISETP.LT.OR P0, PT, R2, R9, !P0 ;  /* 0x000000090200720c */ /* 0x000fda0004701670 */
[----:B------:R-:W-:Y:S05]  /*0280*/  @P0 BRA `(.L_x_6) ;  /* 0x0000000000180947 */ /* 0x000fea0003800000 */
[----:B------:R-:W0:Y:S01]  /*0290*/  S2UR UR5, SR_CgaCtaId ;  /* 0x00000000000579c3 */ /* 0x000e220000008800 */
[----:B------:R-:W-:Y:S01]  /*02a0*/  UMOV UR4, 0x400 ;  /* 0x0000040000047882 */ /* 0x000fe20000000000 */
[----:B------:R-:W-:Y:S01]  /*02b0*/  IMAD.IADD R2, R2, 0x1, -R9 ;  /* 0x0000000102027824 */ /* 0x000fe200078e0a09 */
[----:B0-----:R-:W-:-:S06]  /*02c0*/  ULEA UR4, UR5, UR4, 0x18 ;  /* 0x0000000405047291 */ /* 0x001fcc000f8ec0ff */
[----:B------:R-:W-:-:S05]  /*02d0*/  LEA R2, R2, UR4, 0x2 ;  /* 0x0000000402027c11 */ /* 0x000fca000f8e10ff */
[----:B------:R0:W-:Y:S02]  /*02e0*/  ATOMS.POPC.INC.32 RZ, [R2+URZ] ;  /* 0x0000000002ff7f8c */ /* 0x0001e4000d8000ff */
.L_x_6:
[----:B------:R-:W-:Y:S05]  /*02f0*/  BSYNC.RECONVERGENT B1 ;  /* 0x0000000000017941 */ /* 0x000fea0003800200 */
.L_x_5:
[----:B------:R-:W-:Y:S05]  /*0300*/  @!P1 BRA `(.L_x_7) ;  /* 0xfffffffc00bc9947 */ /* 0x000fea000383ffff */
.L_x_4:
[----:B------:R-:W-:Y:S05]  /*0310*/  BSYNC.RECONVERGENT B0 ;  /* 0x0000000000007941 */ /* 0x000fea0003800200 */
.L_x_3:
[----:B------:R-:W1:Y:S01]  /*0320*/  LDCU UR9, c[0x0][0x398] ;  /* 0x00007300ff0977ac */ /* 0x000e620008000800 */
[----:B------:R-:W-:Y:S01]  /*0330*/  BAR.SYNC.DEFER_BLOCKING 0x0 ;  /* 0x0000000000007b1d */ /* 0x000fe20000010000 */
[----:B-1----:R-:W-:-:S13]  /*0340*/  ISETP.GE.AND P0, PT, R7, UR9, PT ;  /* 0x0000000907007c0c */ /* 0x002fda000bf06270 */
[----:B------:R-:W-:Y:S05]  /*0350*/  @P0 EXIT ;  /* 0x000000000000094d */ /* 0x000fea0003800000 */
[----:B------:R-:W1:Y:S01]  /*0360*/  S2UR UR5, SR_CgaCtaId ;  /* 0x00000000000579c3 */ /* 0x000e620000008800 */
[----:B------:R-:W-:-:S07]  /*0370*/  UMOV UR4, 0x400 ;  /* 0x0000040000047882 */ /* 0x000fce0000000000 */
[----:B------:R-:W2:Y:S01]  /*0380*/  LDC.64 R4, c[0x0][0x388] ;  /* 0x0000e200ff047b82 */ /* 0x000ea20000000a00 */
[----:B-1----:R-:W-:-:S12]  /*0390*/  ULEA UR4, UR5, UR4, 0x18 ;  /* 0x0000000405047291 */ /* 0x002fd8000f8ec0ff */
.L_x_8:
[C---:B------:R-:W-:Y:S01]  /*03a0*/  LEA R0, R7.reuse, UR4, 0x2 ;  /* 0x0000000407007c11 */ /* 0x040fe2000f8e10ff */
[----:B012---:R-:W-:-:S04]  /*03b0*/  IMAD.WIDE R2, R7, 0x4, R4 ;  /* 0x0000000407027825 */ /* 0x007fc800078e0204 */
[----:B------:R-:W0:Y:S01]  /*03c0*/  LDS R9, [R0] ;  /* 0x0000000000097984 */ /* 0x000e220000000800 */
[----:B------:R-:W-:-:S05]  /*03d0*/  IMAD.IADD R7, R6, 0x1, R7 ;  /* 0x0000000106077824 */ /* 0x000fca00078e0207 */
[----:B------:R-:W-:Y:S01]  /*03e0*/  ISETP.GE.AND P0, PT, R7, UR9, PT ;  /* 0x0000000907007c0c */ /* 0x000fe2000bf06270 */
[----:B0-----:R1:W-:-:S12]  /*03f0*/  REDG.E.ADD.STRONG.GPU desc[UR6][R2.64], R9 ;  /* 0x000000090200798e */ /* 0x0013d8000c12e106 */
[----:B------:R-:W-:Y:S05]  /*0400*/  @!P0 BRA `(.L_x_8) ;  /* 0xfffffffc00e48947 */ /* 0x000fea000383ffff */
[----:B------:R-:W-:Y:S05]  /*0410*/  EXIT ;  /* 0x000000000000794d */ /* 0x000fea0003800000 */
.L_x_9:
[----:B------:R-:W-:-:S00]  /*0420*/  BRA `(.L_x_9) ;  /* 0xfffffffc00fc7947 */ /* 0x000fc0000383ffff */
[----:B------:R-:W-:-:S00]  /*0430*/  NOP ;  /* 0x0000000000007918 */ /* 0x000fc00000000000 */
        /* <DEDUP_REMOVED lines=12> */
.L_x_10:


//--------------------- .nv.shared._Z16histogram_kernelPKcPjjii --------------------------
	.section	.nv.shared._Z16histogram_kernelPKcPjjii,"aw",@nobits
	.sectionflags	@""
	.align	16
	.zero		1024


//--------------------- .nv.shared.reserved.0     --------------------------
	.section	.nv.shared.reserved.0,"aw",@nobits
	.weak		__nv_reservedSMEM_offset_0_alias
	.size		__nv_reservedSMEM_offset_0_alias, 0, 64
	.other		__nv_reservedSMEM_offset_0_alias,@"STO_CUDA_RESERVED_SHARED STV_DEFAULT"
__nv_reservedSMEM_offset_0_alias:
	.zero		0
	.zero		64


//--------------------- .nv.constant0._Z16histogram_kernelPKcPjjii --------------------------
	.section	.nv.constant0._Z16histogram_kernelPKcPjjii,"a",@progbits
	.sectionflags	@""
	.align	4
.nv.constant0._Z16histogram_kernelPKcPjjii:
	.zero		924


//--------------------- SYMBOLS --------------------------

	.type		.nv.reservedSmem.offset0,@object
	.size		.nv.reservedSmem.offset0,0x4
	.type		.nv.reservedSmem.cap,@object
	.size		.nv.reservedSmem.cap,0x4
